	.headerflags	@"EF_CUDA_TEXMODE_UNIFIED EF_CUDA_64BIT_ADDRESS EF_CUDA_ACCELERATORS EF_CUDA_SM90 EF_CUDA_VIRTUAL_SM(EF_CUDA_SM90)"
	.elftype	@"ET_EXEC"


//--------------------- .nv.info                  --------------------------
	.section	.nv.info,"",@"SHT_CUDA_INFO"
	.align	4


	//----- nvinfo : EIATTR_REGCOUNT
	.align		4
        /*0000*/ 	.byte	0x04, 0x2f
        /*0002*/ 	.short	(.L_3 - .L_2)
	.align		4
.L_2:
        /*0004*/ 	.word	index@(triton_poi_fused__native_batch_norm_legit_no_training_relu_31)
        /*0008*/ 	.word	0x00000020


	//----- nvinfo : EIATTR_MIN_STACK_SIZE
	.align		4
.L_3:
        /*000c*/ 	.byte	0x04, 0x12
        /*000e*/ 	.short	(.L_5 - .L_4)
	.align		4
.L_4:
        /*0010*/ 	.word	index@(triton_poi_fused__native_batch_norm_legit_no_training_relu_31)
        /*0014*/ 	.word	0x00000000


	//----- nvinfo : EIATTR_FRAME_SIZE
	.align		4
.L_5:
        /*0018*/ 	.byte	0x04, 0x11
        /*001a*/ 	.short	(.L_7 - .L_6)
	.align		4
.L_6:
        /*001c*/ 	.word	index@(triton_poi_fused__native_batch_norm_legit_no_training_relu_31)
        /*0020*/ 	.word	0x00000000


	//----- nvinfo : EIATTR_MIN_STACK_SIZE
	.align		4
.L_7:
        /*0024*/ 	.byte	0x04, 0x12
        /*0026*/ 	.short	(.L_9 - .L_8)
	.align		4
.L_8:
        /*0028*/ 	.word	index@(triton_poi_fused__native_batch_norm_legit_no_training_relu_31)
        /*002c*/ 	.word	0x00000000
.L_9:


//--------------------- .nv.info.triton_poi_fused__native_batch_norm_legit_no_training_relu_31 --------------------------
	.section	.nv.info.triton_poi_fused__native_batch_norm_legit_no_training_relu_31,"",@"SHT_CUDA_INFO"
	.sectionflags	@""
	.align	4


	//----- nvinfo : EIATTR_CUDA_API_VERSION
	.align		4
        /*0000*/ 	.byte	0x04, 0x37
        /*0002*/ 	.short	(.L_11 - .L_10)
.L_10:
        /*0004*/ 	.word	0x0000007c


	//----- nvinfo : EIATTR_KPARAM_INFO
	.align		4
.L_11:
        /*0008*/ 	.byte	0x04, 0x17
        /*000a*/ 	.short	(.L_13 - .L_12)
.L_12:
        /*000c*/ 	.word	0x00000000
        /*0010*/ 	.short	0x0006
        /*0012*/ 	.short	0x0030
        /*0014*/ 	.byte	0x00, 0xf0, 0x11, 0x00


	//----- nvinfo : EIATTR_KPARAM_INFO
	.align		4
.L_13:
        /*0018*/ 	.byte	0x04, 0x17
        /*001a*/ 	.short	(.L_15 - .L_14)
.L_14:
        /*001c*/ 	.word	0x00000000
        /*0020*/ 	.short	0x0005
        /*0022*/ 	.short	0x0028
        /*0024*/ 	.byte	0x00, 0xf4, 0x21, 0x00


	//----- nvinfo : EIATTR_KPARAM_INFO
	.align		4
.L_15:
        /*0028*/ 	.byte	0x04, 0x17
        /*002a*/ 	.short	(.L_17 - .L_16)
.L_16:
        /*002c*/ 	.word	0x00000000
        /*0030*/ 	.short	0x0004
        /*0032*/ 	.short	0x0020
        /*0034*/ 	.byte	0x00, 0xf4, 0x21, 0x00


	//----- nvinfo : EIATTR_KPARAM_INFO
	.align		4
.L_17:
        /*0038*/ 	.byte	0x04, 0x17
        /*003a*/ 	.short	(.L_19 - .L_18)
.L_18:
        /*003c*/ 	.word	0x00000000
        /*0040*/ 	.short	0x0003
        /*0042*/ 	.short	0x0018
        /*0044*/ 	.byte	0x00, 0xf4, 0x21, 0x00


	//----- nvinfo : EIATTR_KPARAM_INFO
	.align		4
.L_19:
        /*0048*/ 	.byte	0x04, 0x17
        /*004a*/ 	.short	(.L_21 - .L_20)
.L_20:
        /*004c*/ 	.word	0x00000000
        /*0050*/ 	.short	0x0002
        /*0052*/ 	.short	0x0010
        /*0054*/ 	.byte	0x00, 0xf4, 0x21, 0x00


	//----- nvinfo : EIATTR_KPARAM_INFO
	.align		4
.L_21:
        /*0058*/ 	.byte	0x04, 0x17
        /*005a*/ 	.short	(.L_23 - .L_22)
.L_22:
        /*005c*/ 	.word	0x00000000
        /*0060*/ 	.short	0x0001
        /*0062*/ 	.short	0x0008
        /*0064*/ 	.byte	0x00, 0xf4, 0x21, 0x00


	//----- nvinfo : EIATTR_KPARAM_INFO
	.align		4
.L_23:
        /*0068*/ 	.byte	0x04, 0x17
        /*006a*/ 	.short	(.L_25 - .L_24)
.L_24:
        /*006c*/ 	.word	0x00000000
        /*0070*/ 	.short	0x0000
        /*0072*/ 	.short	0x0000
        /*0074*/ 	.byte	0x00, 0xf4, 0x21, 0x00


	//----- nvinfo : EIATTR_SPARSE_MMA_MASK
	.align		4
.L_25:
        /*0078*/ 	.byte	0x03, 0x50
        /*007a*/ 	.short	0x0000


	//----- nvinfo : EIATTR_MAXREG_COUNT
	.align		4
        /*007c*/ 	.byte	0x03, 0x1b
        /*007e*/ 	.short	0x00ff


	//----- nvinfo : EIATTR_EXIT_INSTR_OFFSETS
	.align		4
        /*0080*/ 	.byte	0x04, 0x1c
        /*0082*/ 	.short	(.L_27 - .L_26)


	//   ....[0]....
.L_26:
        /*0084*/ 	.word	0x000006e0


	//----- nvinfo : EIATTR_REQNTID
	.align		4
.L_27:
        /*0088*/ 	.byte	0x04, 0x10
        /*008a*/ 	.short	(.L_29 - .L_28)
.L_28:
        /*008c*/ 	.word	0x00000080
        /*0090*/ 	.word	0x00000001
        /*0094*/ 	.word	0x00000001


	//----- nvinfo : EIATTR_CBANK_PARAM_SIZE
	.align		4
.L_29:
        /*0098*/ 	.byte	0x03, 0x19
        /*009a*/ 	.short	0x0034


	//----- nvinfo : EIATTR_PARAM_CBANK
	.align		4
        /*009c*/ 	.byte	0x04, 0x0a
        /*009e*/ 	.short	(.L_31 - .L_30)
	.align		4
.L_30:
        /*00a0*/ 	.word	index@(.nv.constant0.triton_poi_fused__native_batch_norm_legit_no_training_relu_31)
        /*00a4*/ 	.short	0x0210
        /*00a6*/ 	.short	0x0034


	//----- nvinfo : EIATTR_SW_WAR
	.align		4
.L_31:
        /*00a8*/ 	.byte	0x04, 0x36
        /*00aa*/ 	.short	(.L_33 - .L_32)
.L_32:
        /*00ac*/ 	.word	0x00000008
.L_33:


//--------------------- .nv.callgraph             --------------------------
	.section	.nv.callgraph,"",@"SHT_CUDA_CALLGRAPH"
	.align	4
	.sectionentsize	8
	.align		4
        /*0000*/ 	.word	0x00000000
	.align		4
        /*0004*/ 	.word	0xffffffff
	.align		4
        /*0008*/ 	.word	0x00000000
	.align		4
        /*000c*/ 	.word	0xfffffffe
	.align		4
        /*0010*/ 	.word	0x00000000
	.align		4
        /*0014*/ 	.word	0xfffffffd
	.align		4
        /*0018*/ 	.word	0x00000000
	.align		4
        /*001c*/ 	.word	0xfffffffc


//--------------------- .nv.constant4             --------------------------
	.section	.nv.constant4,"a",@progbits
	.align	8
	.align		8
.nv.constant4:
        /*0000*/ 	.dword	_$_str
	.align		8
        /*0008*/ 	.dword	_$_str_$_2


//--------------------- .text.triton_poi_fused__native_batch_norm_legit_no_training_relu_31 --------------------------
	.section	.text.triton_poi_fused__native_batch_norm_legit_no_training_relu_31,"ax",@progbits
	.align	128
        .global         triton_poi_fused__native_batch_norm_legit_no_training_relu_31
        .type           triton_poi_fused__native_batch_norm_legit_no_training_relu_31,@function
        .size           triton_poi_fused__native_batch_norm_legit_no_training_relu_31,(.L_x_1 - triton_poi_fused__native_batch_norm_legit_no_training_relu_31)
        .other          triton_poi_fused__native_batch_norm_legit_no_training_relu_31,@"STO_CUDA_ENTRY STV_DEFAULT"
triton_poi_fused__native_batch_norm_legit_no_training_relu_31:
.text.triton_poi_fused__native_batch_norm_legit_no_training_relu_31:
[----:B------:R-:W-:Y:S01]  /*0000*/  LDC R1, c[0x0][0x28] ;  /* 0x00000a00ff017b82 */ /* 0x000fe20000000800 */
[----:B------:R-:W1:Y:S01]  /*0010*/  S2R R0, SR_TID.X ;  /* 0x0000000000007919 */ /* 0x000e620000002100 */
[----:B------:R-:W-:-:S06]  /*0020*/  ULDC.64 UR4, c[0x0][0x208] ;  /* 0x0000820000047ab9 */ /* 0x000fcc0000000a00 */
[----:B------:R-:W2:Y:S01]  /*0030*/  LDC.64 R16, c[0x0][0x218] ;  /* 0x00008600ff107b82 */ /* 0x000ea20000000a00 */
[----:B------:R-:W3:Y:S07]  /*0040*/  S2R R3, SR_CTAID.X ;  /* 0x0000000000037919 */ /* 0x000eee0000002500 */
[----:B------:R-:W4:Y:S08]  /*0050*/  LDC.64 R14, c[0x0][0x210] ;  /* 0x00008400ff0e7b82 */ /* 0x000f300000000a00 */
[----:B------:R-:W5:Y:S01]  /*0060*/  LDC.64 R12, c[0x0][0x230] ;  /* 0x00008c00ff0c7b82 */ /* 0x000f620000000a00 */
[----:B-1----:R-:W-:-:S02]  /*0070*/  SHF.L.U32 R0, R0, 0x2, RZ ;  /* 0x0000000200007819 */ /* 0x002fc400000006ff */
[----:B---3--:R-:W-:Y:S02]  /*0080*/  SHF.R.S32.HI R5, RZ, 0x15, R3 ;  /* 0x00000015ff057819 */ /* 0x008fe40000011403 */
[----:B------:R-:W-:Y:S02]  /*0090*/  LOP3.LUT R0, R0, 0x1fc, RZ, 0xc0, !PT ;  /* 0x000001fc00007812 */ /* 0x000fe400078ec0ff */
[----:B------:R-:W-:Y:S02]  /*00a0*/  SGXT R5, R5, 0x1 ;  /* 0x000000010505781a */ /* 0x000fe40000000200 */
[----:B------:R-:W-:Y:S02]  /*00b0*/  LEA R18, R3, R0, 0xa ;  /* 0x0000000003127211 */ /* 0x000fe400078e50ff */
[----:B------:R-:W1:Y:S02]  /*00c0*/  LDC.64 R2, c[0x0][0x220] ;  /* 0x00008800ff027b82 */ /* 0x000e640000000a00 */
[----:B------:R-:W-:-:S04]  /*00d0*/  LEA.HI R5, R5, R18, RZ, 0x6 ;  /* 0x0000001205057211 */ /* 0x000fc800078f30ff */
[--C-:B------:R-:W-:Y:S02]  /*00e0*/  SHF.R.S32.HI R23, RZ, 0x6, R5.reuse ;  /* 0x00000006ff177819 */ /* 0x100fe40000011405 */
[----:B------:R-:W-:Y:S02]  /*00f0*/  SHF.R.S32.HI R0, RZ, 0x1f, R5 ;  /* 0x0000001fff007819 */ /* 0x000fe40000011405 */
[----:B------:R-:W-:Y:S02]  /*0100*/  IADD3 R5, R5, 0x200, RZ ;  /* 0x0000020005057810 */ /* 0x000fe40007ffe0ff */
[----:B------:R-:W-:Y:S02]  /*0110*/  LEA.HI R0, R0, R23, RZ, 0x9 ;  /* 0x0000001700007211 */ /* 0x000fe400078f48ff */
[--C-:B------:R-:W-:Y:S02]  /*0120*/  SHF.R.S32.HI R19, RZ, 0x6, R5.reuse ;  /* 0x00000006ff137819 */ /* 0x100fe40000011405 */
[----:B------:R-:W-:-:S02]  /*0130*/  SHF.R.S32.HI R4, RZ, 0x1f, R5 ;  /* 0x0000001fff047819 */ /* 0x000fc40000011405 */
[----:B------:R-:W-:Y:S02]  /*0140*/  LOP3.LUT R0, R0, 0xfffffe00, RZ, 0xc0, !PT ;  /* 0xfffffe0000007812 */ /* 0x000fe400078ec0ff */
[----:B------:R-:W-:Y:S02]  /*0150*/  LEA.HI R4, R4, R19, RZ, 0x9 ;  /* 0x0000001304047211 */ /* 0x000fe400078f48ff */
[----:B------:R-:W-:Y:S02]  /*0160*/  IADD3 R23, R23, -R0, RZ ;  /* 0x8000000017177210 */ /* 0x000fe40007ffe0ff */
[----:B------:R-:W-:-:S03]  /*0170*/  LOP3.LUT R4, R4, 0xfffffe00, RZ, 0xc0, !PT ;  /* 0xfffffe0004047812 */ /* 0x000fc600078ec0ff */
[----:B-1----:R-:W-:Y:S01]  /*0180*/  IMAD.WIDE R8, R23, 0x4, R2 ;  /* 0x0000000417087825 */ /* 0x002fe200078e0202 */
[----:B------:R-:W-:-:S04]  /*0190*/  IADD3 R19, R19, -R4, RZ ;  /* 0x8000000413137210 */ /* 0x000fc80007ffe0ff */
[----:B------:R-:W3:Y:S01]  /*01a0*/  LDG.E.EL R20, desc[UR4][R8.64] ;  /* 0x0000000408147981 */ /* 0x000ee2000c2e1900 */
[----:B------:R-:W-:Y:S02]  /*01b0*/  IMAD.WIDE R10, R19, 0x4, R2 ;  /* 0x00000004130a7825 */ /* 0x000fe400078e0202 */
[----:B------:R-:W1:Y:S03]  /*01c0*/  LDC.64 R2, c[0x0][0x228] ;  /* 0x00008a00ff027b82 */ /* 0x000e660000000a00 */
[----:B------:R-:W3:Y:S01]  /*01d0*/  LDG.E.EL R21, desc[UR4][R10.64] ;  /* 0x000000040a157981 */ /* 0x000ee2000c2e1900 */
[----:B--2---:R-:W-:-:S04]  /*01e0*/  IMAD.WIDE R26, R23, 0x4, R16 ;  /* 0x00000004171a7825 */ /* 0x004fc800078e0210 */
[----:B----4-:R-:W-:Y:S01]  /*01f0*/  IMAD.WIDE R14, R18, 0x4, R14 ;  /* 0x00000004120e7825 */ /* 0x010fe200078e020e */
[----:B------:R-:W2:Y:S04]  /*0200*/  LDG.E.EL R0, desc[UR4][R26.64] ;  /* 0x000000041a007981 */ /* 0x000ea8000c2e1900 */
[----:B------:R-:W2:Y:S01]  /*0210*/  LDG.E.128 R4, desc[UR4][R14.64] ;  /* 0x000000040e047981 */ /* 0x000ea2000c1e1d00 */
[----:B------:R-:W-:-:S03]  /*0220*/  IMAD.WIDE R16, R19, 0x4, R16 ;  /* 0x0000000413107825 */ /* 0x000fc600078e0210 */
[----:B------:R-:W4:Y:S04]  /*0230*/  LDG.E.128 R8, desc[UR4][R14.64+0x800] ;  /* 0x000800040e087981 */ /* 0x000f28000c1e1d00 */
[----:B------:R-:W4:Y:S01]  /*0240*/  LDG.E.EL R16, desc[UR4][R16.64] ;  /* 0x0000000410107981 */ /* 0x000f22000c2e1900 */
[----:B01----:R-:W-:-:S04]  /*0250*/  IMAD.WIDE R24, R23, 0x4, R2 ;  /* 0x0000000417187825 */ /* 0x003fc800078e0202 */
[----:B-----5:R-:W-:Y:S02]  /*0260*/  IMAD.WIDE R22, R23, 0x4, R12 ;  /* 0x0000000417167825 */ /* 0x020fe400078e020c */
[----:B------:R-:W5:Y:S04]  /*0270*/  LDG.E.EL R24, desc[UR4][R24.64] ;  /* 0x0000000418187981 */ /* 0x000f68000c2e1900 */
[----:B------:R-:W5:Y:S01]  /*0280*/  LDG.E.EL R23, desc[UR4][R22.64] ;  /* 0x0000000416177981 */ /* 0x000f62000c2e1900 */
[----:B------:R-:W-:-:S04]  /*0290*/  IMAD.WIDE R2, R19, 0x4, R2 ;  /* 0x0000000413027825 */ /* 0x000fc800078e0202 */
[----:B------:R-:W-:Y:S02]  /*02a0*/  IMAD.WIDE R28, R19, 0x4, R12 ;  /* 0x00000004131c7825 */ /* 0x000fe400078e020c */
[----:B------:R0:W4:Y:S04]  /*02b0*/  LDG.E.EL R12, desc[UR4][R2.64] ;  /* 0x00000004020c7981 */ /* 0x000128000c2e1900 */
[----:B------:R-:W4:Y:S01]  /*02c0*/  LDG.E.EL R13, desc[UR4][R28.64] ;  /* 0x000000041c0d7981 */ /* 0x000f22000c2e1900 */
[----:B0-----:R-:W-:Y:S01]  /*02d0*/  HFMA2.MMA R3, -RZ, RZ, 1.625, 0 ;  /* 0x3e800000ff037435 */ /* 0x001fe200000001ff */
[----:B---3--:R-:W-:-:S04]  /*02e0*/  FADD R20, R20, 9.9999997473787516356e-06 ;  /* 0x3727c5ac14147421 */ /* 0x008fc80000000000 */
[----:B------:R-:W0:Y:S01]  /*02f0*/  MUFU.SQRT R19, R20 ;  /* 0x0000001400137308 */ /* 0x000e220000002000 */
[----:B------:R-:W-:-:S07]  /*0300*/  FADD R21, R21, 9.9999997473787516356e-06 ;  /* 0x3727c5ac15157421 */ /* 0x000fce0000000000 */
[----:B------:R-:W1:Y:S01]  /*0310*/  MUFU.SQRT R25, R21 ;  /* 0x0000001500197308 */ /* 0x000e620000002000 */
[C---:B0-----:R-:W-:Y:S02]  /*0320*/  FSETP.GT.AND P0, PT, R19.reuse, 8.50705917302346158658e+37, PT ;  /* 0x7e8000001300780b */ /* 0x041fe40003f04000 */
[----:B------:R-:W-:Y:S02]  /*0330*/  FSETP.GEU.AND P2, PT, R19, 1.175494350822287508e-38, PT ;  /* 0x008000001300780b */ /* 0x000fe40003f4e000 */
[C---:B-1----:R-:W-:Y:S02]  /*0340*/  FSETP.GT.AND P1, PT, R25.reuse, 8.50705917302346158658e+37, PT ;  /* 0x7e8000001900780b */ /* 0x042fe40003f24000 */
[----:B------:R-:W-:-:S07]  /*0350*/  FSETP.GEU.AND P3, PT, R25, 1.175494350822287508e-38, PT ;  /* 0x008000001900780b */ /* 0x000fce0003f6e000 */
[----:B------:R-:W-:-:S04]  /*0360*/  @P0 FMUL R19, R19, 0.25 ;  /* 0x3e80000013130820 */ /* 0x000fc80000400000 */
[----:B------:R-:W-:Y:S01]  /*0370*/  @!P2 FMUL R19, R19, 16777216 ;  /* 0x4b8000001313a820 */ /* 0x000fe20000400000 */
[----:B------:R-:W-:-:S05]  /*0380*/  @P1 FMUL R25, R25, 0.25 ;  /* 0x3e80000019191820 */ /* 0x000fca0000400000 */
[----:B------:R-:W0:Y:S01]  /*0390*/  MUFU.RCP R19, R19 ;  /* 0x0000001300137308 */ /* 0x000e220000001000 */
[----:B------:R-:W-:Y:S01]  /*03a0*/  @!P3 FMUL R25, R25, 16777216 ;  /* 0x4b8000001919b820 */ /* 0x000fe20000400000 */
[----:B------:R-:W-:-:S06]  /*03b0*/  FSEL R2, R3, 1, P0 ;  /* 0x3f80000003027808 */ /* 0x000fcc0000000000 */
[----:B------:R-:W1:Y:S01]  /*03c0*/  MUFU.RCP R14, R25 ;  /* 0x00000019000e7308 */ /* 0x000e620000001000 */
[----:B------:R-:W-:Y:S01]  /*03d0*/  FSEL R3, R3, 1, P1 ;  /* 0x3f80000003037808 */ /* 0x000fe20000800000 */
[----:B------:R-:W-:Y:S01]  /*03e0*/  @!P2 FMUL R2, R2, 16777216 ;  /* 0x4b8000000202a820 */ /* 0x000fe20000400000 */
[----:B--2---:R-:W-:-:S03]  /*03f0*/  FADD R4, R4, -R0 ;  /* 0x8000000004047221 */ /* 0x004fc60000000000 */
[----:B------:R-:W-:Y:S01]  /*0400*/  @!P3 FMUL R3, R3, 16777216 ;  /* 0x4b8000000303b820 */ /* 0x000fe20000400000 */
[----:B0-----:R-:W-:Y:S01]  /*0410*/  FMUL R15, R19, R2 ;  /* 0x00000002130f7220 */ /* 0x001fe20000400000 */
[--C-:B------:R-:W-:Y:S01]  /*0420*/  FADD R20, R5, -R0.reuse ;  /* 0x8000000005147221 */ /* 0x100fe20000000000 */
[--C-:B------:R-:W-:Y:S01]  /*0430*/  FADD R6, R6, -R0.reuse ;  /* 0x8000000006067221 */ /* 0x100fe20000000000 */
[----:B------:R-:W-:Y:S01]  /*0440*/  FADD R0, R7, -R0 ;  /* 0x8000000007007221 */ /* 0x000fe20000000000 */
[C---:B------:R-:W-:Y:S01]  /*0450*/  FMUL R5, R15.reuse, R4 ;  /* 0x000000040f057220 */ /* 0x040fe20000400000 */
[C---:B------:R-:W-:Y:S01]  /*0460*/  FMUL R4, R15.reuse, R20 ;  /* 0x000000140f047220 */ /* 0x040fe20000400000 */
[----:B-1----:R-:W-:Y:S02]  /*0470*/  FMUL R14, R14, R3 ;  /* 0x000000030e0e7220 */ /* 0x002fe40000400000 */
[----:B------:R-:W0:Y:S01]  /*0480*/  LDC.64 R2, c[0x0][0x238] ;  /* 0x00008e00ff027b82 */ /* 0x000e220000000a00 */
[C---:B------:R-:W-:Y:S01]  /*0490*/  FMUL R20, R15.reuse, R6 ;  /* 0x000000060f147220 */ /* 0x040fe20000400000 */
[----:B------:R-:W-:Y:S01]  /*04a0*/  FMUL R6, R15, R0 ;  /* 0x000000000f067220 */ /* 0x000fe20000400000 */
[--C-:B----4-:R-:W-:Y:S01]  /*04b0*/  FADD R7, R8, -R16.reuse ;  /* 0x8000001008077221 */ /* 0x110fe20000000000 */
[--C-:B------:R-:W-:Y:S01]  /*04c0*/  FADD R9, R9, -R16.reuse ;  /* 0x8000001009097221 */ /* 0x100fe20000000000 */
[--C-:B------:R-:W-:Y:S01]  /*04d0*/  FADD R15, R10, -R16.reuse ;  /* 0x800000100a0f7221 */ /* 0x100fe20000000000 */
[C-C-:B-----5:R-:W-:Y:S01]  /*04e0*/  FFMA R0, R24.reuse, R5, R23.reuse ;  /* 0x0000000518007223 */ /* 0x160fe20000000017 */
[----:B------:R-:W-:Y:S01]  /*04f0*/  FADD R11, R11, -R16 ;  /* 0x800000100b0b7221 */ /* 0x000fe20000000000 */
[C-C-:B------:R-:W-:Y:S01]  /*0500*/  FFMA R4, R24.reuse, R4, R23.reuse ;  /* 0x0000000418047223 */ /* 0x140fe20000000017 */
[C-C-:B------:R-:W-:Y:S01]  /*0510*/  FFMA R5, R24.reuse, R20, R23.reuse ;  /* 0x0000001418057223 */ /* 0x140fe20000000017 */
[----:B------:R-:W-:Y:S01]  /*0520*/  FFMA R23, R24, R6, R23 ;  /* 0x0000000618177223 */ /* 0x000fe20000000017 */
[C---:B------:R-:W-:Y:S01]  /*0530*/  FMUL R7, R14.reuse, R7 ;  /* 0x000000070e077220 */ /* 0x040fe20000400000 */
[C---:B------:R-:W-:Y:S01]  /*0540*/  FMUL R8, R14.reuse, R9 ;  /* 0x000000090e087220 */ /* 0x040fe20000400000 */
[C---:B------:R-:W-:Y:S01]  /*0550*/  FMUL R6, R14.reuse, R15 ;  /* 0x0000000f0e067220 */ /* 0x040fe20000400000 */
[----:B------:R-:W-:Y:S01]  /*0560*/  FMUL R14, R14, R11 ;  /* 0x0000000b0e0e7220 */ /* 0x000fe20000400000 */
[C-C-:B------:R-:W-:Y:S01]  /*0570*/  FFMA R9, R12.reuse, R7, R13.reuse ;  /* 0x000000070c097223 */ /* 0x140fe2000000000d */
[C-C-:B------:R-:W-:Y:S01]  /*0580*/  FFMA R8, R12.reuse, R8, R13.reuse ;  /* 0x000000080c087223 */ /* 0x140fe2000000000d */
[C-C-:B------:R-:W-:Y:S01]  /*0590*/  FFMA R10, R12.reuse, R6, R13.reuse ;  /* 0x000000060c0a7223 */ /* 0x140fe2000000000d */
[----:B------:R-:W-:Y:S01]  /*05a0*/  FFMA R14, R12, R14, R13 ;  /* 0x0000000e0c0e7223 */ /* 0x000fe2000000000d */
[----:B------:R-:W-:-:S02]  /*05b0*/  FSETP.GEU.AND P6, PT, R23, RZ, PT ;  /* 0x000000ff1700720b */ /* 0x000fc40003fce000 */
[----:B------:R-:W-:Y:S02]  /*05c0*/  FSETP.GEU.AND P0, PT, R5, RZ, PT ;  /* 0x000000ff0500720b */ /* 0x000fe40003f0e000 */
[----:B------:R-:W-:Y:S02]  /*05d0*/  FSETP.GEU.AND P1, PT, R4, RZ, PT ;  /* 0x000000ff0400720b */ /* 0x000fe40003f2e000 */
[----:B------:R-:W-:Y:S02]  /*05e0*/  FSETP.GEU.AND P3, PT, R14, RZ, PT ;  /* 0x000000ff0e00720b */ /* 0x000fe40003f6e000 */
[----:B------:R-:W-:Y:S02]  /*05f0*/  SEL R7, R23, RZ, P6 ;  /* 0x000000ff17077207 */ /* 0x000fe40003000000 */
[----:B------:R-:W-:Y:S02]  /*0600*/  FSETP.GEU.AND P2, PT, R0, RZ, PT ;  /* 0x000000ff0000720b */ /* 0x000fe40003f4e000 */
[----:B------:R-:W-:-:S02]  /*0610*/  FSETP.GEU.AND P4, PT, R10, RZ, PT ;  /* 0x000000ff0a00720b */ /* 0x000fc40003f8e000 */
[----:B------:R-:W-:Y:S02]  /*0620*/  FSETP.GEU.AND P5, PT, R9, RZ, PT ;  /* 0x000000ff0900720b */ /* 0x000fe40003fae000 */
[----:B------:R-:W-:Y:S02]  /*0630*/  FSETP.GEU.AND P6, PT, R8, RZ, PT ;  /* 0x000000ff0800720b */ /* 0x000fe40003fce000 */
[----:B------:R-:W-:Y:S01]  /*0640*/  SEL R6, R5, RZ, P0 ;  /* 0x000000ff05067207 */ /* 0x000fe20000000000 */
[----:B0-----:R-:W-:Y:S01]  /*0650*/  IMAD.WIDE R2, R18, 0x4, R2 ;  /* 0x0000000412027825 */ /* 0x001fe200078e0202 */
[----:B------:R-:W-:Y:S02]  /*0660*/  SEL R5, R4, RZ, P1 ;  /* 0x000000ff04057207 */ /* 0x000fe40000800000 */
[----:B------:R-:W-:Y:S02]  /*0670*/  SEL R15, R14, RZ, P3 ;  /* 0x000000ff0e0f7207 */ /* 0x000fe40001800000 */
[----:B------:R-:W-:-:S02]  /*0680*/  SEL R4, R0, RZ, P2 ;  /* 0x000000ff00047207 */ /* 0x000fc40001000000 */
[----:B------:R-:W-:Y:S02]  /*0690*/  SEL R14, R10, RZ, P4 ;  /* 0x000000ff0a0e7207 */ /* 0x000fe40002000000 */
[----:B------:R-:W-:Y:S02]  /*06a0*/  SEL R12, R9, RZ, P5 ;  /* 0x000000ff090c7207 */ /* 0x000fe40002800000 */
[----:B------:R-:W-:Y:S01]  /*06b0*/  SEL R13, R8, RZ, P6 ;  /* 0x000000ff080d7207 */ /* 0x000fe20003000000 */
[----:B------:R-:W-:Y:S04]  /*06c0*/  STG.E.128 desc[UR4][R2.64], R4 ;  /* 0x0000000402007986 */ /* 0x000fe8000c101d04 */
[----:B------:R-:W-:Y:S01]  /*06d0*/  STG.E.128 desc[UR4][R2.64+0x800], R12 ;  /* 0x0008000c02007986 */ /* 0x000fe2000c101d04 */
[----:B------:R-:W-:Y:S05]  /*06e0*/  EXIT ;  /* 0x000000000000794d */ /* 0x000fea0003800000 */
.L_x_0:
[----:B------:R-:W-:-:S00]  /*06f0*/  BRA `(.L_x_0) ;  /* 0xfffffffc00fc7947 */ /* 0x000fc0000383ffff */
[----:B------:R-:W-:-:S00]  /*0700*/  NOP ;  /* 0x0000000000007918 */ /* 0x000fc00000000000 */
[----:B------:R-:W-:-:S00]  /*0710*/  NOP ;  /* 0x0000000000007918 */ /* 0x000fc00000000000 */
[----:B------:R-:W-:-:S00]  /*0720*/  NOP ;  /* 0x0000000000007918 */ /* 0x000fc00000000000 */
[----:B------:R-:W-:-:S00]  /*0730*/  NOP ;  /* 0x0000000000007918 */ /* 0x000fc00000000000 */
[----:B------:R-:W-:-:S00]  /*0740*/  NOP ;  /* 0x0000000000007918 */ /* 0x000fc00000000000 */
[----:B------:R-:W-:-:S00]  /*0750*/  NOP ;  /* 0x0000000000007918 */ /* 0x000fc00000000000 */
[----:B------:R-:W-:-:S00]  /*0760*/  NOP ;  /* 0x0000000000007918 */ /* 0x000fc00000000000 */
[----:B------:R-:W-:-:S00]  /*0770*/  NOP ;  /* 0x0000000000007918 */ /* 0x000fc00000000000 */
.L_x_1:


//--------------------- .nv.global.init           --------------------------
	.section	.nv.global.init,"aw",@progbits
.nv.global.init:
	.type		_$_str,@object
	.size		_$_str,(_$_str_$_2 - _$_str)
_$_str:
        /*0000*/ 	.byte	0x5f, 0x5f, 0x43, 0x55, 0x44, 0x41, 0x5f, 0x46, 0x54, 0x5a, 0x00
	.type		_$_str_$_2,@object
	.size		_$_str_$_2,(.L_1 - _$_str_$_2)
_$_str_$_2:
        /*000b*/ 	.byte	0x5f, 0x5f, 0x43, 0x55, 0x44, 0x41, 0x5f, 0x50, 0x52, 0x45, 0x43, 0x5f, 0x53, 0x51, 0x52, 0x54
        /*001b*/ 	.byte	0x00
.L_1:


//--------------------- .nv.constant0.triton_poi_fused__native_batch_norm_legit_no_training_relu_31 --------------------------
	.section	.nv.constant0.triton_poi_fused__native_batch_norm_legit_no_training_relu_31,"a",@progbits
	.sectionflags	@""
	.align	4
.nv.constant0.triton_poi_fused__native_batch_norm_legit_no_training_relu_31:
	.zero		580
